	.headerflags	@"EF_CUDA_TEXMODE_UNIFIED EF_CUDA_64BIT_ADDRESS EF_CUDA_ACCELERATORS EF_CUDA_SM90 EF_CUDA_VIRTUAL_SM(EF_CUDA_SM90)"
	.elftype	@"ET_EXEC"


//--------------------- .nv.info                  --------------------------
	.section	.nv.info,"",@"SHT_CUDA_INFO"
	.align	4


	//----- nvinfo : EIATTR_REGCOUNT
	.align		4
        /*0000*/ 	.byte	0x04, 0x2f
        /*0002*/ 	.short	(.L_3 - .L_2)
	.align		4
.L_2:
        /*0004*/ 	.word	index@(triton_poi_fused__native_batch_norm_legit_no_training_convolution_relu_51)
        /*0008*/ 	.word	0x00000013


	//----- nvinfo : EIATTR_MIN_STACK_SIZE
	.align		4
.L_3:
        /*000c*/ 	.byte	0x04, 0x12
        /*000e*/ 	.short	(.L_5 - .L_4)
	.align		4
.L_4:
        /*0010*/ 	.word	index@(triton_poi_fused__native_batch_norm_legit_no_training_convolution_relu_51)
        /*0014*/ 	.word	0x00000000


	//----- nvinfo : EIATTR_FRAME_SIZE
	.align		4
.L_5:
        /*0018*/ 	.byte	0x04, 0x11
        /*001a*/ 	.short	(.L_7 - .L_6)
	.align		4
.L_6:
        /*001c*/ 	.word	index@(triton_poi_fused__native_batch_norm_legit_no_training_convolution_relu_51)
        /*0020*/ 	.word	0x00000000


	//----- nvinfo : EIATTR_MIN_STACK_SIZE
	.align		4
.L_7:
        /*0024*/ 	.byte	0x04, 0x12
        /*0026*/ 	.short	(.L_9 - .L_8)
	.align		4
.L_8:
        /*0028*/ 	.word	index@(triton_poi_fused__native_batch_norm_legit_no_training_convolution_relu_51)
        /*002c*/ 	.word	0x00000000
.L_9:


//--------------------- .nv.info.triton_poi_fused__native_batch_norm_legit_no_training_convolution_relu_51 --------------------------
	.section	.nv.info.triton_poi_fused__native_batch_norm_legit_no_training_convolution_relu_51,"",@"SHT_CUDA_INFO"
	.sectionflags	@""
	.align	4


	//----- nvinfo : EIATTR_CUDA_API_VERSION
	.align		4
        /*0000*/ 	.byte	0x04, 0x37
        /*0002*/ 	.short	(.L_11 - .L_10)
.L_10:
        /*0004*/ 	.word	0x0000007c


	//----- nvinfo : EIATTR_KPARAM_INFO
	.align		4
.L_11:
        /*0008*/ 	.byte	0x04, 0x17
        /*000a*/ 	.short	(.L_13 - .L_12)
.L_12:
        /*000c*/ 	.word	0x00000000
        /*0010*/ 	.short	0x0007
        /*0012*/ 	.short	0x0038
        /*0014*/ 	.byte	0x00, 0xf0, 0x11, 0x00


	//----- nvinfo : EIATTR_KPARAM_INFO
	.align		4
.L_13:
        /*0018*/ 	.byte	0x04, 0x17
        /*001a*/ 	.short	(.L_15 - .L_14)
.L_14:
        /*001c*/ 	.word	0x00000000
        /*0020*/ 	.short	0x0006
        /*0022*/ 	.short	0x0030
        /*0024*/ 	.byte	0x00, 0xf4, 0x21, 0x00


	//----- nvinfo : EIATTR_KPARAM_INFO
	.align		4
.L_15:
        /*0028*/ 	.byte	0x04, 0x17
        /*002a*/ 	.short	(.L_17 - .L_16)
.L_16:
        /*002c*/ 	.word	0x00000000
        /*0030*/ 	.short	0x0005
        /*0032*/ 	.short	0x0028
        /*0034*/ 	.byte	0x00, 0xf4, 0x21, 0x00


	//----- nvinfo : EIATTR_KPARAM_INFO
	.align		4
.L_17:
        /*0038*/ 	.byte	0x04, 0x17
        /*003a*/ 	.short	(.L_19 - .L_18)
.L_18:
        /*003c*/ 	.word	0x00000000
        /*0040*/ 	.short	0x0004
        /*0042*/ 	.short	0x0020
        /*0044*/ 	.byte	0x00, 0xf4, 0x21, 0x00


	//----- nvinfo : EIATTR_KPARAM_INFO
	.align		4
.L_19:
        /*0048*/ 	.byte	0x04, 0x17
        /*004a*/ 	.short	(.L_21 - .L_20)
.L_20:
        /*004c*/ 	.word	0x00000000
        /*0050*/ 	.short	0x0003
        /*0052*/ 	.short	0x0018
        /*0054*/ 	.byte	0x00, 0xf4, 0x21, 0x00


	//----- nvinfo : EIATTR_KPARAM_INFO
	.align		4
.L_21:
        /*0058*/ 	.byte	0x04, 0x17
        /*005a*/ 	.short	(.L_23 - .L_22)
.L_22:
        /*005c*/ 	.word	0x00000000
        /*0060*/ 	.short	0x0002
        /*0062*/ 	.short	0x0010
        /*0064*/ 	.byte	0x00, 0xf4, 0x21, 0x00


	//----- nvinfo : EIATTR_KPARAM_INFO
	.align		4
.L_23:
        /*0068*/ 	.byte	0x04, 0x17
        /*006a*/ 	.short	(.L_25 - .L_24)
.L_24:
        /*006c*/ 	.word	0x00000000
        /*0070*/ 	.short	0x0001
        /*0072*/ 	.short	0x0008
        /*0074*/ 	.byte	0x00, 0xf4, 0x21, 0x00


	//----- nvinfo : EIATTR_KPARAM_INFO
	.align		4
.L_25:
        /*0078*/ 	.byte	0x04, 0x17
        /*007a*/ 	.short	(.L_27 - .L_26)
.L_26:
        /*007c*/ 	.word	0x00000000
        /*0080*/ 	.short	0x0000
        /*0082*/ 	.short	0x0000
        /*0084*/ 	.byte	0x00, 0xf4, 0x21, 0x00


	//----- nvinfo : EIATTR_SPARSE_MMA_MASK
	.align		4
.L_27:
        /*0088*/ 	.byte	0x03, 0x50
        /*008a*/ 	.short	0x0000


	//----- nvinfo : EIATTR_MAXREG_COUNT
	.align		4
        /*008c*/ 	.byte	0x03, 0x1b
        /*008e*/ 	.short	0x00ff


	//----- nvinfo : EIATTR_EXIT_INSTR_OFFSETS
	.align		4
        /*0090*/ 	.byte	0x04, 0x1c
        /*0092*/ 	.short	(.L_29 - .L_28)


	//   ....[0]....
.L_28:
        /*0094*/ 	.word	0x00000310


	//----- nvinfo : EIATTR_REQNTID
	.align		4
.L_29:
        /*0098*/ 	.byte	0x04, 0x10
        /*009a*/ 	.short	(.L_31 - .L_30)
.L_30:
        /*009c*/ 	.word	0x00000080
        /*00a0*/ 	.word	0x00000001
        /*00a4*/ 	.word	0x00000001


	//----- nvinfo : EIATTR_CBANK_PARAM_SIZE
	.align		4
.L_31:
        /*00a8*/ 	.byte	0x03, 0x19
        /*00aa*/ 	.short	0x003c


	//----- nvinfo : EIATTR_PARAM_CBANK
	.align		4
        /*00ac*/ 	.byte	0x04, 0x0a
        /*00ae*/ 	.short	(.L_33 - .L_32)
	.align		4
.L_32:
        /*00b0*/ 	.word	index@(.nv.constant0.triton_poi_fused__native_batch_norm_legit_no_training_convolution_relu_51)
        /*00b4*/ 	.short	0x0210
        /*00b6*/ 	.short	0x003c


	//----- nvinfo : EIATTR_SW_WAR
	.align		4
.L_33:
        /*00b8*/ 	.byte	0x04, 0x36
        /*00ba*/ 	.short	(.L_35 - .L_34)
.L_34:
        /*00bc*/ 	.word	0x00000008
.L_35:


//--------------------- .nv.callgraph             --------------------------
	.section	.nv.callgraph,"",@"SHT_CUDA_CALLGRAPH"
	.align	4
	.sectionentsize	8
	.align		4
        /*0000*/ 	.word	0x00000000
	.align		4
        /*0004*/ 	.word	0xffffffff
	.align		4
        /*0008*/ 	.word	0x00000000
	.align		4
        /*000c*/ 	.word	0xfffffffe
	.align		4
        /*0010*/ 	.word	0x00000000
	.align		4
        /*0014*/ 	.word	0xfffffffd
	.align		4
        /*0018*/ 	.word	0x00000000
	.align		4
        /*001c*/ 	.word	0xfffffffc


//--------------------- .nv.constant4             --------------------------
	.section	.nv.constant4,"a",@progbits
	.align	8
	.align		8
.nv.constant4:
        /*0000*/ 	.dword	_$_str
	.align		8
        /*0008*/ 	.dword	_$_str_$_2


//--------------------- .text.triton_poi_fused__native_batch_norm_legit_no_training_convolution_relu_51 --------------------------
	.section	.text.triton_poi_fused__native_batch_norm_legit_no_training_convolution_relu_51,"ax",@progbits
	.align	128
        .global         triton_poi_fused__native_batch_norm_legit_no_training_convolution_relu_51
        .type           triton_poi_fused__native_batch_norm_legit_no_training_convolution_relu_51,@function
        .size           triton_poi_fused__native_batch_norm_legit_no_training_convolution_relu_51,(.L_x_1 - triton_poi_fused__native_batch_norm_legit_no_training_convolution_relu_51)
        .other          triton_poi_fused__native_batch_norm_legit_no_training_convolution_relu_51,@"STO_CUDA_ENTRY STV_DEFAULT"
triton_poi_fused__native_batch_norm_legit_no_training_convolution_relu_51:
.text.triton_poi_fused__native_batch_norm_legit_no_training_convolution_relu_51:
[----:B------:R-:W-:Y:S01]  /*0000*/  LDC R1, c[0x0][0x28] ;  /* 0x00000a00ff017b82 */ /* 0x000fe20000000800 */
[----:B------:R-:W1:Y:S07]  /*0010*/  S2R R0, SR_TID.X ;  /* 0x0000000000007919 */ /* 0x000e6e0000002100 */
[----:B------:R-:W2:Y:S01]  /*0020*/  LDC.64 R10, c[0x0][0x228] ;  /* 0x00008a00ff0a7b82 */ /* 0x000ea20000000a00 */
[----:B------:R-:W-:Y:S01]  /*0030*/  ULDC.64 UR4, c[0x0][0x208] ;  /* 0x0000820000047ab9 */ /* 0x000fe20000000a00 */
[----:B------:R-:W3:Y:S06]  /*0040*/  S2R R3, SR_CTAID.X ;  /* 0x0000000000037919 */ /* 0x000eec0000002500 */
[----:B------:R-:W4:Y:S08]  /*0050*/  LDC.64 R6, c[0x0][0x218] ;  /* 0x00008600ff067b82 */ /* 0x000f300000000a00 */
[----:B------:R-:W5:Y:S08]  /*0060*/  LDC.64 R8, c[0x0][0x220] ;  /* 0x00008800ff087b82 */ /* 0x000f700000000a00 */
[----:B------:R-:W5:Y:S01]  /*0070*/  LDC.64 R12, c[0x0][0x230] ;  /* 0x00008c00ff0c7b82 */ /* 0x000f620000000a00 */
[----:B-1----:R-:W-:-:S07]  /*0080*/  LOP3.LUT R0, R0, 0x7f, RZ, 0xc0, !PT ;  /* 0x0000007f00007812 */ /* 0x002fce00078ec0ff */
[----:B------:R-:W1:Y:S01]  /*0090*/  LDC.64 R4, c[0x0][0x238] ;  /* 0x00008e00ff047b82 */ /* 0x000e620000000a00 */
[----:B---3--:R-:W-:-:S05]  /*00a0*/  LEA R0, R3, R0, 0x7 ;  /* 0x0000000003007211 */ /* 0x008fca00078e38ff */
[----:B------:R-:W-:-:S05]  /*00b0*/  IMAD.HI R2, R0, 0x2aaaaaab, RZ ;  /* 0x2aaaaaab00027827 */ /* 0x000fca00078e02ff */
[----:B------:R-:W-:-:S04]  /*00c0*/  SHF.R.U32.HI R3, RZ, 0x1f, R2 ;  /* 0x0000001fff037819 */ /* 0x000fc80000011602 */
[----:B------:R-:W-:-:S05]  /*00d0*/  LEA.HI R3, R2, R3, RZ, 0x1b ;  /* 0x0000000302037211 */ /* 0x000fca00078fd8ff */
[----:B------:R-:W-:Y:S02]  /*00e0*/  IMAD R15, R3, -0xc0, R0 ;  /* 0xffffff40030f7824 */ /* 0x000fe400078e0200 */
[----:B------:R-:W3:Y:S02]  /*00f0*/  LDC.64 R2, c[0x0][0x210] ;  /* 0x00008400ff027b82 */ /* 0x000ee40000000a00 */
[----:B--2---:R-:W-:-:S05]  /*0100*/  IMAD.WIDE R10, R15, 0x4, R10 ;  /* 0x000000040f0a7825 */ /* 0x004fca00078e020a */
[----:B------:R2:W2:Y:S01]  /*0110*/  LDG.E.EL R16, desc[UR4][R10.64] ;  /* 0x000000040a107981 */ /* 0x0004a2000c2e1900 */
[----:B----4-:R-:W-:-:S04]  /*0120*/  IMAD.WIDE R6, R15, 0x4, R6 ;  /* 0x000000040f067825 */ /* 0x010fc800078e0206 */
[C---:B-----5:R-:W-:Y:S02]  /*0130*/  IMAD.WIDE R8, R15.reuse, 0x4, R8 ;  /* 0x000000040f087825 */ /* 0x060fe400078e0208 */
[----:B------:R4:W5:Y:S02]  /*0140*/  LDG.E.EL R7, desc[UR4][R6.64] ;  /* 0x0000000406077981 */ /* 0x000964000c2e1900 */
[----:B---3--:R-:W-:Y:S02]  /*0150*/  IMAD.WIDE R2, R0, 0x4, R2 ;  /* 0x0000000400027825 */ /* 0x008fe400078e0202 */
[----:B------:R-:W3:Y:S04]  /*0160*/  LDG.E.EL R8, desc[UR4][R8.64] ;  /* 0x0000000408087981 */ /* 0x000ee8000c2e1900 */
[----:B------:R-:W5:Y:S01]  /*0170*/  LDG.E R14, desc[UR4][R2.64] ;  /* 0x00000004020e7981 */ /* 0x000f62000c1e1900 */
[----:B0-2---:R-:W-:-:S04]  /*0180*/  IMAD.WIDE R10, R15, 0x4, R12 ;  /* 0x000000040f0a7825 */ /* 0x005fc800078e020c */
[----:B-1----:R-:W-:Y:S02]  /*0190*/  IMAD.WIDE R12, R15, 0x4, R4 ;  /* 0x000000040f0c7825 */ /* 0x002fe400078e0204 */
[----:B------:R-:W2:Y:S01]  /*01a0*/  LDG.E.EL R10, desc[UR4][R10.64] ;  /* 0x000000040a0a7981 */ /* 0x000ea2000c2e1900 */
[----:B----4-:R-:W-:Y:S01]  /*01b0*/  HFMA2.MMA R6, -RZ, RZ, 1.625, 0 ;  /* 0x3e800000ff067435 */ /* 0x010fe200000001ff */
[----:B------:R-:W0:Y:S02]  /*01c0*/  LDC.64 R4, c[0x0][0x240] ;  /* 0x00009000ff047b82 */ /* 0x000e240000000a00 */
[----:B------:R-:W2:Y:S01]  /*01d0*/  LDG.E.EL R13, desc[UR4][R12.64] ;  /* 0x000000040c0d7981 */ /* 0x000ea2000c2e1900 */
[----:B0-----:R-:W-:-:S04]  /*01e0*/  IMAD.WIDE R4, R0, 0x4, R4 ;  /* 0x0000000400047825 */ /* 0x001fc800078e0204 */
[----:B------:R-:W-:-:S04]  /*01f0*/  FADD R16, R16, 9.9999997473787516356e-06 ;  /* 0x3727c5ac10107421 */ /* 0x000fc80000000000 */
[----:B------:R-:W0:Y:S02]  /*0200*/  MUFU.SQRT R15, R16 ;  /* 0x00000010000f7308 */ /* 0x000e240000002000 */
[C---:B0-----:R-:W-:Y:S02]  /*0210*/  FSETP.GT.AND P0, PT, R15.reuse, 8.50705917302346158658e+37, PT ;  /* 0x7e8000000f00780b */ /* 0x041fe40003f04000 */
[----:B------:R-:W-:-:S11]  /*0220*/  FSETP.GEU.AND P1, PT, R15, 1.175494350822287508e-38, PT ;  /* 0x008000000f00780b */ /* 0x000fd60003f2e000 */
[----:B------:R-:W-:-:S04]  /*0230*/  @P0 FMUL R15, R15, 0.25 ;  /* 0x3e8000000f0f0820 */ /* 0x000fc80000400000 */
[----:B------:R-:W-:-:S06]  /*0240*/  @!P1 FMUL R15, R15, 16777216 ;  /* 0x4b8000000f0f9820 */ /* 0x000fcc0000400000 */
[----:B------:R-:W0:Y:S01]  /*0250*/  MUFU.RCP R15, R15 ;  /* 0x0000000f000f7308 */ /* 0x000e220000001000 */
[----:B------:R-:W-:Y:S01]  /*0260*/  FSEL R6, R6, 1, P0 ;  /* 0x3f80000006067808 */ /* 0x000fe20000000000 */
[----:B-----5:R-:W-:-:S04]  /*0270*/  FADD R7, R14, R7 ;  /* 0x000000070e077221 */ /* 0x020fc80000000000 */
[----:B------:R-:W-:Y:S01]  /*0280*/  @!P1 FMUL R6, R6, 16777216 ;  /* 0x4b80000006069820 */ /* 0x000fe20000400000 */
[----:B---3--:R-:W-:-:S03]  /*0290*/  FADD R8, -R8, R7 ;  /* 0x0000000708087221 */ /* 0x008fc60000000100 */
[----:B0-----:R-:W-:-:S04]  /*02a0*/  FMUL R9, R15, R6 ;  /* 0x000000060f097220 */ /* 0x001fc80000400000 */
[----:B------:R-:W-:-:S04]  /*02b0*/  FMUL R8, R8, R9 ;  /* 0x0000000908087220 */ /* 0x000fc80000400000 */
[----:B--2---:R-:W-:-:S05]  /*02c0*/  FFMA R8, R10, R8, R13 ;  /* 0x000000080a087223 */ /* 0x004fca000000000d */
[----:B------:R-:W-:-:S04]  /*02d0*/  FSETP.GEU.AND P0, PT, R8, RZ, PT ;  /* 0x000000ff0800720b */ /* 0x000fc80003f0e000 */
[----:B------:R-:W-:Y:S01]  /*02e0*/  FSEL R9, R8, RZ, P0 ;  /* 0x000000ff08097208 */ /* 0x000fe20000000000 */
[----:B------:R-:W-:Y:S04]  /*02f0*/  STG.E desc[UR4][R2.64], R7 ;  /* 0x0000000702007986 */ /* 0x000fe8000c101904 */
[----:B------:R-:W-:Y:S01]  /*0300*/  STG.E desc[UR4][R4.64], R9 ;  /* 0x0000000904007986 */ /* 0x000fe2000c101904 */
[----:B------:R-:W-:Y:S05]  /*0310*/  EXIT ;  /* 0x000000000000794d */ /* 0x000fea0003800000 */
.L_x_0:
[----:B------:R-:W-:-:S00]  /*0320*/  BRA `(.L_x_0) ;  /* 0xfffffffc00fc7947 */ /* 0x000fc0000383ffff */
[----:B------:R-:W-:-:S00]  /*0330*/  NOP ;  /* 0x0000000000007918 */ /* 0x000fc00000000000 */
        /* <DEDUP_REMOVED lines=12> */
.L_x_1:


//--------------------- .nv.global.init           --------------------------
	.section	.nv.global.init,"aw",@progbits
.nv.global.init:
	.type		_$_str,@object
	.size		_$_str,(_$_str_$_2 - _$_str)
_$_str:
        /*0000*/ 	.byte	0x5f, 0x5f, 0x43, 0x55, 0x44, 0x41, 0x5f, 0x46, 0x54, 0x5a, 0x00
	.type		_$_str_$_2,@object
	.size		_$_str_$_2,(.L_1 - _$_str_$_2)
_$_str_$_2:
        /*000b*/ 	.byte	0x5f, 0x5f, 0x43, 0x55, 0x44, 0x41, 0x5f, 0x50, 0x52, 0x45, 0x43, 0x5f, 0x53, 0x51, 0x52, 0x54
        /*001b*/ 	.byte	0x00
.L_1:


//--------------------- .nv.constant0.triton_poi_fused__native_batch_norm_legit_no_training_convolution_relu_51 --------------------------
	.section	.nv.constant0.triton_poi_fused__native_batch_norm_legit_no_training_convolution_relu_51,"a",@progbits
	.sectionflags	@""
	.align	4
.nv.constant0.triton_poi_fused__native_batch_norm_legit_no_training_convolution_relu_51:
	.zero		588
